//
// Generated by NVIDIA NVVM Compiler
//
// Compiler Build ID: CL-36424714
// Cuda compilation tools, release 13.0, V13.0.88
// Based on NVVM 20.0.0
//

.version 9.0
.target sm_100
.address_size 64

	// .globl	_Z25nlf_filter_right_backwardiPKfS0_S0_iiiiPf

.visible .entry _Z25nlf_filter_right_backwardiPKfS0_S0_iiiiPf(
	.param .u32 _Z25nlf_filter_right_backwardiPKfS0_S0_iiiiPf_param_0,
	.param .u64 .ptr .align 1 _Z25nlf_filter_right_backwardiPKfS0_S0_iiiiPf_param_1,
	.param .u64 .ptr .align 1 _Z25nlf_filter_right_backwardiPKfS0_S0_iiiiPf_param_2,
	.param .u64 .ptr .align 1 _Z25nlf_filter_right_backwardiPKfS0_S0_iiiiPf_param_3,
	.param .u32 _Z25nlf_filter_right_backwardiPKfS0_S0_iiiiPf_param_4,
	.param .u32 _Z25nlf_filter_right_backwardiPKfS0_S0_iiiiPf_param_5,
	.param .u32 _Z25nlf_filter_right_backwardiPKfS0_S0_iiiiPf_param_6,
	.param .u32 _Z25nlf_filter_right_backwardiPKfS0_S0_iiiiPf_param_7,
	.param .u64 .ptr .align 1 _Z25nlf_filter_right_backwardiPKfS0_S0_iiiiPf_param_8
)
{
	.reg .pred 	%p<20>;
	.reg .b32 	%r<72>;
	.reg .b32 	%f<137>;
	.reg .b64 	%rd<49>;

	ld.param.u32 	%r38, [_Z25nlf_filter_right_backwardiPKfS0_S0_iiiiPf_param_0];
	ld.param.u64 	%rd18, [_Z25nlf_filter_right_backwardiPKfS0_S0_iiiiPf_param_1];
	ld.param.u64 	%rd19, [_Z25nlf_filter_right_backwardiPKfS0_S0_iiiiPf_param_2];
	ld.param.u32 	%r34, [_Z25nlf_filter_right_backwardiPKfS0_S0_iiiiPf_param_4];
	ld.param.u32 	%r35, [_Z25nlf_filter_right_backwardiPKfS0_S0_iiiiPf_param_5];
	ld.param.u32 	%r36, [_Z25nlf_filter_right_backwardiPKfS0_S0_iiiiPf_param_6];
	ld.param.u32 	%r37, [_Z25nlf_filter_right_backwardiPKfS0_S0_iiiiPf_param_7];
	ld.param.u64 	%rd17, [_Z25nlf_filter_right_backwardiPKfS0_S0_iiiiPf_param_8];
	cvta.to.global.u64 	%rd1, %rd19;
	cvta.to.global.u64 	%rd2, %rd18;
	mov.u32 	%r39, %ctaid.x;
	mov.u32 	%r40, %ntid.x;
	mov.u32 	%r41, %tid.x;
	mad.lo.s32 	%r1, %r39, %r40, %r41;
	setp.ge.s32 	%p3, %r1, %r38;
	@%p3 bra 	$L__BB0_43;
	mul.lo.s32 	%r2, %r36, %r35;
	rem.s32 	%r3, %r1, %r2;
	sub.s32 	%r42, %r1, %r3;
	mul.lo.s32 	%r4, %r42, %r34;
	add.s32 	%r5, %r4, %r3;
	mul.lo.s32 	%r6, %r42, %r37;
	div.s32 	%r7, %r3, %r36;
	mul.lo.s32 	%r43, %r7, %r36;
	sub.s32 	%r8, %r3, %r43;
	setp.lt.s32 	%p4, %r34, 1;
	@%p4 bra 	$L__BB0_43;
	add.s32 	%r45, %r6, %r3;
	cvta.to.global.u64 	%rd20, %rd17;
	mul.wide.s32 	%rd21, %r45, 4;
	add.s64 	%rd3, %rd20, %rd21;
	setp.gt.s32 	%p5, %r8, 0;
	mul.wide.s32 	%rd4, %r2, 4;
	add.s64 	%rd5, %rd3, %rd4;
	setp.gt.s32 	%p6, %r7, 0;
	and.pred  	%p1, %p6, %p5;
	add.s64 	%rd6, %rd5, %rd4;
	add.s32 	%r46, %r7, 1;
	setp.lt.s32 	%p7, %r46, %r35;
	and.pred  	%p2, %p5, %p7;
	add.s64 	%rd7, %rd6, %rd4;
	add.s64 	%rd8, %rd7, %rd4;
	ld.global.f32 	%f128, [%rd3];
	ld.global.f32 	%f127, [%rd5];
	setp.eq.s32 	%p8, %r34, 1;
	mov.b32 	%r71, 0;
	@%p8 bra 	$L__BB0_29;
	and.b32  	%r47, %r34, 2147483646;
	neg.s32 	%r70, %r47;
	sub.s32 	%r69, %r5, %r36;
	add.s32 	%r48, %r3, %r36;
	add.s32 	%r68, %r48, %r4;
	add.s32 	%r49, %r3, %r2;
	add.s32 	%r67, %r49, %r4;
	mad.lo.s32 	%r50, %r36, %r35, %r36;
	add.s32 	%r66, %r5, %r50;
	add.s32 	%r51, %r35, -1;
	mad.lo.s32 	%r65, %r36, %r51, %r5;
	add.s32 	%r64, %r5, -1;
	not.pred 	%p10, %p1;
$L__BB0_4:
	ld.param.u64 	%rd47, [_Z25nlf_filter_right_backwardiPKfS0_S0_iiiiPf_param_3];
	setp.lt.s32 	%p9, %r8, 1;
	add.s32 	%r23, %r64, 1;
	cvta.to.global.u64 	%rd22, %rd47;
	mul.wide.s32 	%rd23, %r23, 4;
	add.s64 	%rd9, %rd22, %rd23;
	ld.global.f32 	%f83, [%rd9];
	add.s64 	%rd10, %rd2, %rd23;
	ld.global.f32 	%f84, [%rd10];
	fma.rn.f32 	%f5, %f83, %f84, %f128;
	st.global.f32 	[%rd3], %f5;
	@%p9 bra 	$L__BB0_6;
	mul.wide.s32 	%rd24, %r23, 4;
	add.s64 	%rd25, %rd1, %rd24;
	ld.global.f32 	%f112, [%rd9];
	ld.global.f32 	%f111, [%rd25+-4];
	bra.uni 	$L__BB0_7;
$L__BB0_6:
	ld.global.f32 	%f112, [%rd9];
	ld.global.f32 	%f111, [%rd10];
$L__BB0_7:
	fma.rn.f32 	%f12, %f111, %f112, %f127;
	st.global.f32 	[%rd5], %f12;
	@%p10 bra 	$L__BB0_9;
	ld.global.f32 	%f114, [%rd9];
	add.s32 	%r52, %r69, -1;
	mul.wide.s32 	%rd26, %r52, 4;
	add.s64 	%rd27, %rd1, %rd26;
	ld.global.f32 	%f113, [%rd27];
	bra.uni 	$L__BB0_10;
$L__BB0_9:
	ld.global.f32 	%f114, [%rd9];
	ld.global.f32 	%f113, [%rd10];
$L__BB0_10:
	ld.global.f32 	%f85, [%rd6];
	fma.rn.f32 	%f86, %f113, %f114, %f85;
	st.global.f32 	[%rd6], %f86;
	not.pred 	%p11, %p2;
	@%p11 bra 	$L__BB0_12;
	add.s32 	%r53, %r68, -1;
	mul.wide.s32 	%rd28, %r53, 4;
	add.s64 	%rd29, %rd1, %rd28;
	ld.global.f32 	%f116, [%rd9];
	ld.global.f32 	%f115, [%rd29];
	bra.uni 	$L__BB0_13;
$L__BB0_12:
	ld.global.f32 	%f116, [%rd9];
	ld.global.f32 	%f115, [%rd10];
$L__BB0_13:
	setp.lt.s32 	%p12, %r7, 1;
	ld.global.f32 	%f87, [%rd7];
	fma.rn.f32 	%f88, %f115, %f116, %f87;
	st.global.f32 	[%rd7], %f88;
	@%p12 bra 	$L__BB0_15;
	add.s32 	%r54, %r69, -1;
	mul.wide.s32 	%rd30, %r54, 4;
	add.s64 	%rd31, %rd1, %rd30;
	ld.global.f32 	%f118, [%rd9];
	ld.global.f32 	%f117, [%rd31+4];
	bra.uni 	$L__BB0_16;
$L__BB0_15:
	ld.global.f32 	%f118, [%rd9];
	ld.global.f32 	%f117, [%rd10];
$L__BB0_16:
	ld.global.f32 	%f89, [%rd8];
	fma.rn.f32 	%f90, %f117, %f118, %f89;
	st.global.f32 	[%rd8], %f90;
	add.s64 	%rd11, %rd9, %rd4;
	ld.global.f32 	%f91, [%rd11];
	add.s64 	%rd12, %rd10, %rd4;
	ld.global.f32 	%f92, [%rd12];
	fma.rn.f32 	%f128, %f91, %f92, %f5;
	st.global.f32 	[%rd3], %f128;
	@%p5 bra 	$L__BB0_18;
	ld.global.f32 	%f120, [%rd11];
	ld.global.f32 	%f119, [%rd12];
	bra.uni 	$L__BB0_19;
$L__BB0_18:
	mul.wide.s32 	%rd32, %r67, 4;
	add.s64 	%rd33, %rd1, %rd32;
	ld.global.f32 	%f120, [%rd11];
	ld.global.f32 	%f119, [%rd33+-4];
$L__BB0_19:
	fma.rn.f32 	%f127, %f119, %f120, %f12;
	st.global.f32 	[%rd5], %f127;
	@%p1 bra 	$L__BB0_21;
	ld.global.f32 	%f122, [%rd11];
	ld.global.f32 	%f121, [%rd12];
	bra.uni 	$L__BB0_22;
$L__BB0_21:
	ld.global.f32 	%f122, [%rd11];
	add.s32 	%r55, %r65, -1;
	mul.wide.s32 	%rd34, %r55, 4;
	add.s64 	%rd35, %rd1, %rd34;
	ld.global.f32 	%f121, [%rd35];
$L__BB0_22:
	ld.global.f32 	%f93, [%rd6];
	fma.rn.f32 	%f94, %f121, %f122, %f93;
	st.global.f32 	[%rd6], %f94;
	@%p2 bra 	$L__BB0_24;
	ld.global.f32 	%f124, [%rd11];
	ld.global.f32 	%f123, [%rd12];
	bra.uni 	$L__BB0_25;
$L__BB0_24:
	add.s32 	%r56, %r66, -1;
	mul.wide.s32 	%rd36, %r56, 4;
	add.s64 	%rd37, %rd1, %rd36;
	ld.global.f32 	%f124, [%rd11];
	ld.global.f32 	%f123, [%rd37];
$L__BB0_25:
	ld.global.f32 	%f95, [%rd7];
	fma.rn.f32 	%f96, %f123, %f124, %f95;
	st.global.f32 	[%rd7], %f96;
	@%p6 bra 	$L__BB0_27;
	ld.global.f32 	%f126, [%rd11];
	ld.global.f32 	%f125, [%rd12];
	bra.uni 	$L__BB0_28;
$L__BB0_27:
	add.s32 	%r57, %r65, -1;
	mul.wide.s32 	%rd38, %r57, 4;
	add.s64 	%rd39, %rd1, %rd38;
	ld.global.f32 	%f126, [%rd11];
	ld.global.f32 	%f125, [%rd39+4];
$L__BB0_28:
	and.b32  	%r71, %r34, 2147483646;
	ld.global.f32 	%f97, [%rd8];
	fma.rn.f32 	%f98, %f125, %f126, %f97;
	st.global.f32 	[%rd8], %f98;
	add.s32 	%r70, %r70, 2;
	shl.b32 	%r58, %r2, 1;
	add.s32 	%r69, %r69, %r58;
	add.s32 	%r68, %r68, %r58;
	add.s32 	%r67, %r67, %r58;
	add.s32 	%r66, %r66, %r58;
	add.s32 	%r65, %r65, %r58;
	add.s32 	%r64, %r64, %r58;
	setp.ne.s32 	%p15, %r70, 0;
	@%p15 bra 	$L__BB0_4;
$L__BB0_29:
	and.b32  	%r59, %r34, 1;
	setp.eq.b32 	%p16, %r59, 1;
	not.pred 	%p17, %p16;
	@%p17 bra 	$L__BB0_43;
	ld.param.u64 	%rd48, [_Z25nlf_filter_right_backwardiPKfS0_S0_iiiiPf_param_3];
	setp.gt.s32 	%p18, %r8, 0;
	mad.lo.s32 	%r33, %r71, %r2, %r5;
	cvta.to.global.u64 	%rd40, %rd48;
	mul.wide.s32 	%rd41, %r33, 4;
	add.s64 	%rd13, %rd40, %rd41;
	ld.global.f32 	%f99, [%rd13];
	add.s64 	%rd14, %rd2, %rd41;
	ld.global.f32 	%f100, [%rd14];
	fma.rn.f32 	%f101, %f99, %f100, %f128;
	st.global.f32 	[%rd3], %f101;
	@%p18 bra 	$L__BB0_32;
	ld.global.f32 	%f130, [%rd13];
	ld.global.f32 	%f129, [%rd14];
	bra.uni 	$L__BB0_33;
$L__BB0_32:
	add.s64 	%rd43, %rd1, %rd41;
	ld.global.f32 	%f130, [%rd13];
	ld.global.f32 	%f129, [%rd43+-4];
$L__BB0_33:
	fma.rn.f32 	%f102, %f129, %f130, %f127;
	st.global.f32 	[%rd5], %f102;
	not.b32 	%r60, %r36;
	add.s32 	%r61, %r33, %r60;
	mul.wide.s32 	%rd44, %r61, 4;
	add.s64 	%rd15, %rd1, %rd44;
	@%p1 bra 	$L__BB0_35;
	ld.global.f32 	%f132, [%rd13];
	ld.global.f32 	%f131, [%rd14];
	bra.uni 	$L__BB0_36;
$L__BB0_35:
	ld.global.f32 	%f132, [%rd13];
	ld.global.f32 	%f131, [%rd15];
$L__BB0_36:
	ld.global.f32 	%f103, [%rd6];
	fma.rn.f32 	%f104, %f131, %f132, %f103;
	st.global.f32 	[%rd6], %f104;
	@%p2 bra 	$L__BB0_38;
	ld.global.f32 	%f134, [%rd13];
	ld.global.f32 	%f133, [%rd14];
	bra.uni 	$L__BB0_39;
$L__BB0_38:
	add.s32 	%r62, %r36, %r33;
	add.s32 	%r63, %r62, -1;
	mul.wide.s32 	%rd45, %r63, 4;
	add.s64 	%rd46, %rd1, %rd45;
	ld.global.f32 	%f134, [%rd13];
	ld.global.f32 	%f133, [%rd46];
$L__BB0_39:
	setp.gt.s32 	%p19, %r7, 0;
	ld.global.f32 	%f105, [%rd7];
	fma.rn.f32 	%f106, %f133, %f134, %f105;
	st.global.f32 	[%rd7], %f106;
	@%p19 bra 	$L__BB0_41;
	ld.global.f32 	%f136, [%rd13];
	ld.global.f32 	%f135, [%rd14];
	bra.uni 	$L__BB0_42;
$L__BB0_41:
	ld.global.f32 	%f136, [%rd13];
	ld.global.f32 	%f135, [%rd15+4];
$L__BB0_42:
	ld.global.f32 	%f107, [%rd8];
	fma.rn.f32 	%f108, %f135, %f136, %f107;
	st.global.f32 	[%rd8], %f108;
$L__BB0_43:
	ret;

}


// ===== COMPILED SASS (sm_100) =====

	.target	sm_100

	.elftype	@"ET_EXEC"


//--------------------- .note.nv.tkinfo           --------------------------
	.section	.note.nv.tkinfo,"",@"SHT_NOTE"
	.sectionflags	@"SHF_NOTE_NV_TKINFO"
	.tkinfo
        /*0018*/ 	.word	0x00000002
        /*0030*/ 	.string	""
        /*0030*/ 	.string	"ptxas"
        /*0030*/ 	.string	"Cuda compilation tools, release 13.0, V13.0.88"
        /*0030*/ 	.string	"Build cuda_13.0.r13.0/compiler.36424714_0"
        /*0030*/ 	.string	"-arch sm_100 -m 64 "



//--------------------- .note.nv.cuinfo           --------------------------
	.section	.note.nv.cuinfo,"",@"SHT_NOTE"
	.sectionflags	@"SHF_NOTE_NV_CUINFO"
        /*0018*/ 	.short	0x0002
        /*001a*/ 	.short	0x0064
        /*001c*/ 	.short	0x0082
	.zero		2


//--------------------- .nv.info                  --------------------------
	.section	.nv.info,"",@"SHT_CUDA_INFO"
	.align	4


	//----- nvinfo : EIATTR_REGCOUNT
	.align		4
        /*0000*/ 	.byte	0x04, 0x2f
        /*0002*/ 	.short	(.L_1 - .L_0)
	.align		4
.L_0:
        /*0004*/ 	.word	index@(_Z25nlf_filter_right_backwardiPKfS0_S0_iiiiPf)
        /*0008*/ 	.word	0x00000028


	//----- nvinfo : EIATTR_FRAME_SIZE
	.align		4
.L_1:
        /*000c*/ 	.byte	0x04, 0x11
        /*000e*/ 	.short	(.L_3 - .L_2)
	.align		4
.L_2:
        /*0010*/ 	.word	index@(_Z25nlf_filter_right_backwardiPKfS0_S0_iiiiPf)
        /*0014*/ 	.word	0x00000000


	//----- nvinfo : EIATTR_MIN_STACK_SIZE
	.align		4
.L_3:
        /*0018*/ 	.byte	0x04, 0x12
        /*001a*/ 	.short	(.L_5 - .L_4)
	.align		4
.L_4:
        /*001c*/ 	.word	index@(_Z25nlf_filter_right_backwardiPKfS0_S0_iiiiPf)
        /*0020*/ 	.word	0x00000000
.L_5:


//--------------------- .nv.compat                --------------------------
	.section	.nv.compat,"",@"SHT_CUDA_COMPAT_INFO"
	.align	4
        /*0000*/ 	.byte	0x02, 0x09, 0x00, 0x00, 0x02, 0x02, 0x01, 0x00, 0x02, 0x05, 0x05, 0x00, 0x03, 0x07, 0x01, 0x01
        /*0010*/ 	.byte	0x02, 0x03, 0x00, 0x00, 0x02, 0x06, 0x01, 0x00, 0x04, 0x0b, 0x08, 0x00, 0x09, 0x00, 0x00, 0x00
        /*0020*/ 	.byte	0x00, 0x00, 0x00, 0x00


//--------------------- .nv.info._Z25nlf_filter_right_backwardiPKfS0_S0_iiiiPf --------------------------
	.section	.nv.info._Z25nlf_filter_right_backwardiPKfS0_S0_iiiiPf,"",@"SHT_CUDA_INFO"
	.sectionflags	@""
	.align	4


	//----- nvinfo : EIATTR_CUDA_API_VERSION
	.align		4
        /*0000*/ 	.byte	0x04, 0x37
        /*0002*/ 	.short	(.L_7 - .L_6)
.L_6:
        /*0004*/ 	.word	0x00000082


	//----- nvinfo : EIATTR_KPARAM_INFO
	.align		4
.L_7:
        /*0008*/ 	.byte	0x04, 0x17
        /*000a*/ 	.short	(.L_9 - .L_8)
.L_8:
        /*000c*/ 	.word	0x00000000
        /*0010*/ 	.short	0x0008
        /*0012*/ 	.short	0x0030
        /*0014*/ 	.byte	0x00, 0xf5, 0x21, 0x00


	//----- nvinfo : EIATTR_KPARAM_INFO
	.align		4
.L_9:
        /*0018*/ 	.byte	0x04, 0x17
        /*001a*/ 	.short	(.L_11 - .L_10)
.L_10:
        /*001c*/ 	.word	0x00000000
        /*0020*/ 	.short	0x0007
        /*0022*/ 	.short	0x002c
        /*0024*/ 	.byte	0x00, 0xf0, 0x11, 0x00


	//----- nvinfo : EIATTR_KPARAM_INFO
	.align		4
.L_11:
        /*0028*/ 	.byte	0x04, 0x17
        /*002a*/ 	.short	(.L_13 - .L_12)
.L_12:
        /*002c*/ 	.word	0x00000000
        /*0030*/ 	.short	0x0006
        /*0032*/ 	.short	0x0028
        /*0034*/ 	.byte	0x00, 0xf0, 0x11, 0x00


	//----- nvinfo : EIATTR_KPARAM_INFO
	.align		4
.L_13:
        /*0038*/ 	.byte	0x04, 0x17
        /*003a*/ 	.short	(.L_15 - .L_14)
.L_14:
        /*003c*/ 	.word	0x00000000
        /*0040*/ 	.short	0x0005
        /*0042*/ 	.short	0x0024
        /*0044*/ 	.byte	0x00, 0xf0, 0x11, 0x00


	//----- nvinfo : EIATTR_KPARAM_INFO
	.align		4
.L_15:
        /*0048*/ 	.byte	0x04, 0x17
        /*004a*/ 	.short	(.L_17 - .L_16)
.L_16:
        /*004c*/ 	.word	0x00000000
        /*0050*/ 	.short	0x0004
        /*0052*/ 	.short	0x0020
        /*0054*/ 	.byte	0x00, 0xf0, 0x11, 0x00


	//----- nvinfo : EIATTR_KPARAM_INFO
	.align		4
.L_17:
        /*0058*/ 	.byte	0x04, 0x17
        /*005a*/ 	.short	(.L_19 - .L_18)
.L_18:
        /*005c*/ 	.word	0x00000000
        /*0060*/ 	.short	0x0003
        /*0062*/ 	.short	0x0018
        /*0064*/ 	.byte	0x00, 0xf5, 0x21, 0x00


	//----- nvinfo : EIATTR_KPARAM_INFO
	.align		4
.L_19:
        /*0068*/ 	.byte	0x04, 0x17
        /*006a*/ 	.short	(.L_21 - .L_20)
.L_20:
        /*006c*/ 	.word	0x00000000
        /*0070*/ 	.short	0x0002
        /*0072*/ 	.short	0x0010
        /*0074*/ 	.byte	0x00, 0xf5, 0x21, 0x00


	//----- nvinfo : EIATTR_KPARAM_INFO
	.align		4
.L_21:
        /*0078*/ 	.byte	0x04, 0x17
        /*007a*/ 	.short	(.L_23 - .L_22)
.L_22:
        /*007c*/ 	.word	0x00000000
        /*0080*/ 	.short	0x0001
        /*0082*/ 	.short	0x0008
        /*0084*/ 	.byte	0x00, 0xf5, 0x21, 0x00


	//----- nvinfo : EIATTR_KPARAM_INFO
	.align		4
.L_23:
        /*0088*/ 	.byte	0x04, 0x17
        /*008a*/ 	.short	(.L_25 - .L_24)
.L_24:
        /*008c*/ 	.word	0x00000000
        /*0090*/ 	.short	0x0000
        /*0092*/ 	.short	0x0000
        /*0094*/ 	.byte	0x00, 0xf0, 0x11, 0x00


	//----- nvinfo : EIATTR_SPARSE_MMA_MASK
	.align		4
.L_25:
        /*0098*/ 	.byte	0x03, 0x50
        /*009a*/ 	.short	0x0000


	//----- nvinfo : EIATTR_MAXREG_COUNT
	.align		4
        /*009c*/ 	.byte	0x03, 0x1b
        /*009e*/ 	.short	0x00ff


	//----- nvinfo : EIATTR_MERCURY_ISA_VERSION
	.align		4
        /*00a0*/ 	.byte	0x03, 0x5f
        /*00a2*/ 	.short	0x0101


	//----- nvinfo : EIATTR_VRC_CTA_INIT_COUNT
	.align		4
        /*00a4*/ 	.byte	0x02, 0x4a
	.zero		1
	.zero		1


	//----- nvinfo : EIATTR_EXIT_INSTR_OFFSETS
	.align		4
        /*00a8*/ 	.byte	0x04, 0x1c
        /*00aa*/ 	.short	(.L_27 - .L_26)


	//   ....[0]....
.L_26:
        /*00ac*/ 	.word	0x00000070


	//   ....[1]....
        /*00b0*/ 	.word	0x00000210


	//   ....[2]....
        /*00b4*/ 	.word	0x00000c80


	//   ....[3]....
        /*00b8*/ 	.word	0x00000f70


	//----- nvinfo : EIATTR_CBANK_PARAM_SIZE
	.align		4
.L_27:
        /*00bc*/ 	.byte	0x03, 0x19
        /*00be*/ 	.short	0x0038


	//----- nvinfo : EIATTR_PARAM_CBANK
	.align		4
        /*00c0*/ 	.byte	0x04, 0x0a
        /*00c2*/ 	.short	(.L_29 - .L_28)
	.align		4
.L_28:
        /*00c4*/ 	.word	index@(.nv.constant0._Z25nlf_filter_right_backwardiPKfS0_S0_iiiiPf)
        /*00c8*/ 	.short	0x0380
        /*00ca*/ 	.short	0x0038


	//----- nvinfo : EIATTR_SW_WAR
	.align		4
.L_29:
        /*00cc*/ 	.byte	0x04, 0x36
        /*00ce*/ 	.short	(.L_31 - .L_30)
.L_30:
        /*00d0*/ 	.word	0x00000008
.L_31:


//--------------------- .nv.callgraph             --------------------------
	.section	.nv.callgraph,"",@"SHT_CUDA_CALLGRAPH"
	.align	4
	.sectionentsize	8
	.align		4
        /*0000*/ 	.word	0x00000000
	.align		4
        /*0004*/ 	.word	0xffffffff
	.align		4
        /*0008*/ 	.word	0x00000000
	.align		4
        /*000c*/ 	.word	0xfffffffe
	.align		4
        /*0010*/ 	.word	0x00000000
	.align		4
        /*0014*/ 	.word	0xfffffffd
	.align		4
        /*0018*/ 	.word	0x00000000
	.align		4
        /*001c*/ 	.word	0xfffffffc


//--------------------- .text._Z25nlf_filter_right_backwardiPKfS0_S0_iiiiPf --------------------------
	.section	.text._Z25nlf_filter_right_backwardiPKfS0_S0_iiiiPf,"ax",@progbits
	.align	128
        .global         _Z25nlf_filter_right_backwardiPKfS0_S0_iiiiPf
        .type           _Z25nlf_filter_right_backwardiPKfS0_S0_iiiiPf,@function
        .size           _Z25nlf_filter_right_backwardiPKfS0_S0_iiiiPf,(.L_x_3 - _Z25nlf_filter_right_backwardiPKfS0_S0_iiiiPf)
        .other          _Z25nlf_filter_right_backwardiPKfS0_S0_iiiiPf,@"STO_CUDA_ENTRY STV_DEFAULT"
_Z25nlf_filter_right_backwardiPKfS0_S0_iiiiPf:
.text._Z25nlf_filter_right_backwardiPKfS0_S0_iiiiPf:
[----:B------:R-:W-:Y:S01]  /*0000*/  LDC R1, c[0x0][0x37c] ;  /* 0x0000df00ff017b82 */ /* 0x000fe20000000800 */
[----:B------:R-:W0:Y:S07]  /*0010*/  S2R R3, SR_TID.X ;  /* 0x0000000000037919 */ /* 0x000e2e0000002100 */
[----:B------:R-:W0:Y:S01]  /*0020*/  S2UR UR4, SR_CTAID.X ;  /* 0x00000000000479c3 */ /* 0x000e220000002500 */
[----:B------:R-:W1:Y:S07]  /*0030*/  LDCU UR5, c[0x0][0x380] ;  /* 0x00007000ff0577ac */ /* 0x000e6e0008000800 */
[----:B------:R-:W0:Y:S02]  /*0040*/  LDC R4, c[0x0][0x360] ;  /* 0x0000d800ff047b82 */ /* 0x000e240000000800 */
[----:B0-----:R-:W-:-:S05]  /*0050*/  IMAD R4, R4, UR4, R3 ;  /* 0x0000000404047c24 */ /* 0x001fca000f8e0203 */
[----:B-1----:R-:W-:-:S13]  /*0060*/  ISETP.GE.AND P0, PT, R4, UR5, PT ;  /* 0x0000000504007c0c */ /* 0x002fda000bf06270 */
[----:B------:R-:W-:Y:S05]  /*0070*/  @P0 EXIT ;  /* 0x000000000000094d */ /* 0x000fea0003800000 */
[----:B------:R-:W0:Y:S01]  /*0080*/  LDC R8, c[0x0][0x3a8] ;  /* 0x0000ea00ff087b82 */ /* 0x000e220000000800 */
[----:B------:R-:W-:Y:S02]  /*0090*/  IABS R6, R4 ;  /* 0x0000000400067213 */ /* 0x000fe40000000000 */
[----:B------:R-:W-:-:S05]  /*00a0*/  ISETP.GE.AND P1, PT, R4, RZ, PT ;  /* 0x000000ff0400720c */ /* 0x000fca0003f26270 */
[----:B------:R-:W0:Y:S02]  /*00b0*/  LDC R7, c[0x0][0x3a4] ;  /* 0x0000e900ff077b82 */ /* 0x000e240000000800 */
[----:B0-----:R-:W-:-:S05]  /*00c0*/  IMAD R0, R8, R7, RZ ;  /* 0x0000000708007224 */ /* 0x001fca00078e02ff */
[-C--:B------:R-:W-:Y:S02]  /*00d0*/  IABS R10, R0.reuse ;  /* 0x00000000000a7213 */ /* 0x080fe40000000000 */
[----:B------:R-:W-:Y:S02]  /*00e0*/  IABS R11, R0 ;  /* 0x00000000000b7213 */ /* 0x000fe40000000000 */
[----:B------:R-:W0:Y:S08]  /*00f0*/  I2F.RP R5, R10 ;  /* 0x0000000a00057306 */ /* 0x000e300000209400 */
[----:B0-----:R-:W0:Y:S02]  /*0100*/  MUFU.RCP R5, R5 ;  /* 0x0000000500057308 */ /* 0x001e240000001000 */
[----:B0-----:R-:W-:-:S06]  /*0110*/  IADD3 R2, PT, PT, R5, 0xffffffe, RZ ;  /* 0x0ffffffe05027810 */ /* 0x001fcc0007ffe0ff */
[----:B------:R0:W1:Y:S02]  /*0120*/  F2I.FTZ.U32.TRUNC.NTZ R3, R2 ;  /* 0x0000000200037305 */ /* 0x000064000021f000 */
[----:B0-----:R-:W-:Y:S01]  /*0130*/  HFMA2 R2, -RZ, RZ, 0, 0 ;  /* 0x00000000ff027431 */ /* 0x001fe200000001ff */
[----:B-1----:R-:W-:-:S05]  /*0140*/  IADD3 R9, PT, PT, RZ, -R3, RZ ;  /* 0x80000003ff097210 */ /* 0x002fca0007ffe0ff */
[----:B------:R-:W-:-:S04]  /*0150*/  IMAD R9, R9, R10, RZ ;  /* 0x0000000a09097224 */ /* 0x000fc800078e02ff */
[----:B------:R-:W-:-:S04]  /*0160*/  IMAD.HI.U32 R3, R3, R9, R2 ;  /* 0x0000000903037227 */ /* 0x000fc800078e0002 */
[----:B------:R-:W-:Y:S02]  /*0170*/  IMAD.MOV R9, RZ, RZ, -R11 ;  /* 0x000000ffff097224 */ /* 0x000fe400078e0a0b */
[----:B------:R-:W-:-:S04]  /*0180*/  IMAD.HI.U32 R3, R3, R6, RZ ;  /* 0x0000000603037227 */ /* 0x000fc800078e00ff */
[----:B------:R-:W-:Y:S02]  /*0190*/  IMAD R9, R3, R9, R6 ;  /* 0x0000000903097224 */ /* 0x000fe400078e0206 */
[----:B------:R-:W0:Y:S03]  /*01a0*/  LDC R6, c[0x0][0x3a0] ;  /* 0x0000e800ff067b82 */ /* 0x000e260000000800 */
[----:B------:R-:W-:-:S13]  /*01b0*/  ISETP.GT.U32.AND P0, PT, R10, R9, PT ;  /* 0x000000090a00720c */ /* 0x000fda0003f04070 */
[----:B------:R-:W-:-:S04]  /*01c0*/  @!P0 IADD3 R9, PT, PT, R9, -R10, RZ ;  /* 0x8000000a09098210 */ /* 0x000fc80007ffe0ff */
[----:B------:R-:W-:Y:S02]  /*01d0*/  ISETP.GT.U32.AND P0, PT, R10, R9, PT ;  /* 0x000000090a00720c */ /* 0x000fe40003f04070 */
[----:B0-----:R-:W-:-:S11]  /*01e0*/  ISETP.GE.AND P2, PT, R6, 0x1, PT ;  /* 0x000000010600780c */ /* 0x001fd60003f46270 */
[----:B------:R-:W-:Y:S02]  /*01f0*/  @!P0 IADD3 R9, PT, PT, R9, -R10, RZ ;  /* 0x8000000a09098210 */ /* 0x000fe40007ffe0ff */
[----:B------:R-:W-:Y:S01]  /*0200*/  ISETP.NE.AND P0, PT, R0, RZ, PT ;  /* 0x000000ff0000720c */ /* 0x000fe20003f05270 */
[----:B------:R-:W-:-:S12]  /*0210*/  @!P2 EXIT ;  /* 0x000000000000a94d */ /* 0x000fd80003800000 */
[----:B------:R-:W0:Y:S01]  /*0220*/  LDC.64 R14, c[0x0][0x3b0] ;  /* 0x0000ec00ff0e7b82 */ /* 0x000e220000000a00 */
[----:B------:R-:W1:Y:S01]  /*0230*/  LDCU UR6, c[0x0][0x3ac] ;  /* 0x00007580ff0677ac */ /* 0x000e620008000800 */
[----:B------:R-:W-:Y:S01]  /*0240*/  @!P1 IMAD.MOV R9, RZ, RZ, -R9 ;  /* 0x000000ffff099224 */ /* 0x000fe200078e0a09 */
[----:B------:R-:W-:Y:S01]  /*0250*/  @!P0 LOP3.LUT R9, RZ, R0, RZ, 0x33, !PT ;  /* 0x00000000ff098212 */ /* 0x000fe200078e33ff */
[----:B------:R-:W2:Y:S03]  /*0260*/  LDCU.64 UR4, c[0x0][0x358] ;  /* 0x00006b00ff0477ac */ /* 0x000ea60008000a00 */
[----:B------:R-:W-:Y:S02]  /*0270*/  IADD3 R11, PT, PT, R4, -R9, RZ ;  /* 0x80000009040b7210 */ /* 0x000fe40007ffe0ff */
[----:B------:R-:W-:-:S03]  /*0280*/  IABS R10, R8 ;  /* 0x00000008000a7213 */ /* 0x000fc60000000000 */
[----:B-1----:R-:W-:-:S04]  /*0290*/  IMAD R3, R11, UR6, R9 ;  /* 0x000000060b037c24 */ /* 0x002fc8000f8e0209 */
[----:B0-----:R-:W-:Y:S02]  /*02a0*/  IMAD.WIDE R14, R3, 0x4, R14 ;  /* 0x00000004030e7825 */ /* 0x001fe400078e020e */
[----:B------:R-:W0:Y:S01]  /*02b0*/  I2F.RP R3, R10 ;  /* 0x0000000a00037306 */ /* 0x000e220000209400 */
[----:B------:R-:W-:Y:S02]  /*02c0*/  IABS R12, R9 ;  /* 0x00000009000c7213 */ /* 0x000fe40000000000 */
[----:B------:R-:W-:Y:S01]  /*02d0*/  ISETP.NE.AND P3, PT, R6, 0x1, PT ;  /* 0x000000010600780c */ /* 0x000fe20003f65270 */
[C---:B------:R-:W-:Y:S01]  /*02e0*/  IMAD.WIDE R16, R0.reuse, 0x4, R14 ;  /* 0x0000000400107825 */ /* 0x040fe200078e020e */
[----:B--2---:R1:W5:Y:S04]  /*02f0*/  LDG.E R37, desc[UR4][R14.64] ;  /* 0x000000040e257981 */ /* 0x004368000c1e1900 */
[----:B------:R1:W5:Y:S01]  /*0300*/  LDG.E R2, desc[UR4][R16.64] ;  /* 0x0000000410027981 */ /* 0x000362000c1e1900 */
[C---:B------:R-:W-:Y:S01]  /*0310*/  IMAD.WIDE R18, R0.reuse, 0x4, R16 ;  /* 0x0000000400127825 */ /* 0x040fe200078e0210 */
[----:B0-----:R-:W0:Y:S03]  /*0320*/  MUFU.RCP R3, R3 ;  /* 0x0000000300037308 */ /* 0x001e260000001000 */
[----:B------:R-:W-:-:S04]  /*0330*/  IMAD.WIDE R20, R0, 0x4, R18 ;  /* 0x0000000400147825 */ /* 0x000fc800078e0212 */
[----:B------:R-:W-:Y:S01]  /*0340*/  IMAD.WIDE R22, R0, 0x4, R20 ;  /* 0x0000000400167825 */ /* 0x000fe200078e0214 */
[----:B0-----:R-:W-:-:S04]  /*0350*/  IADD3 R4, PT, PT, R3, 0xffffffe, RZ ;  /* 0x0ffffffe03047810 */ /* 0x001fc80007ffe0ff */
[----:B------:R0:W2:Y:S02]  /*0360*/  F2I.FTZ.U32.TRUNC.NTZ R5, R4 ;  /* 0x0000000400057305 */ /* 0x0000a4000021f000 */
[----:B0-----:R-:W-:Y:S01]  /*0370*/  IMAD.MOV.U32 R4, RZ, RZ, RZ ;  /* 0x000000ffff047224 */ /* 0x001fe200078e00ff */
[----:B--2---:R-:W-:-:S05]  /*0380*/  IADD3 R13, PT, PT, RZ, -R5, RZ ;  /* 0x80000005ff0d7210 */ /* 0x004fca0007ffe0ff */
[----:B------:R-:W-:-:S04]  /*0390*/  IMAD R13, R13, R10, RZ ;  /* 0x0000000a0d0d7224 */ /* 0x000fc800078e02ff */
[----:B------:R-:W-:Y:S01]  /*03a0*/  IMAD.HI.U32 R5, R5, R13, R4 ;  /* 0x0000000d05057227 */ /* 0x000fe200078e0004 */
[----:B------:R-:W-:-:S04]  /*03b0*/  LOP3.LUT R4, R9, R8, RZ, 0x3c, !PT ;  /* 0x0000000809047212 */ /* 0x000fc800078e3cff */
[----:B------:R-:W-:Y:S01]  /*03c0*/  ISETP.GE.AND P2, PT, R4, RZ, PT ;  /* 0x000000ff0400720c */ /* 0x000fe20003f46270 */
[----:B------:R-:W-:-:S05]  /*03d0*/  IMAD.HI.U32 R3, R5, R12, RZ ;  /* 0x0000000c05037227 */ /* 0x000fca00078e00ff */
[----:B------:R-:W-:-:S05]  /*03e0*/  IADD3 R5, PT, PT, -R3, RZ, RZ ;  /* 0x000000ff03057210 */ /* 0x000fca0007ffe1ff */
[----:B------:R-:W-:-:S05]  /*03f0*/  IMAD R5, R10, R5, R12 ;  /* 0x000000050a057224 */ /* 0x000fca00078e020c */
[----:B------:R-:W-:-:S13]  /*0400*/  ISETP.GT.U32.AND P1, PT, R10, R5, PT ;  /* 0x000000050a00720c */ /* 0x000fda0003f24070 */
[-C--:B------:R-:W-:Y:S02]  /*0410*/  @!P1 IADD3 R5, PT, PT, R5, -R10.reuse, RZ ;  /* 0x8000000a05059210 */ /* 0x080fe40007ffe0ff */
[----:B------:R-:W-:Y:S02]  /*0420*/  @!P1 IADD3 R3, PT, PT, R3, 0x1, RZ ;  /* 0x0000000103039810 */ /* 0x000fe40007ffe0ff */
[----:B------:R-:W-:Y:S01]  /*0430*/  ISETP.GE.U32.AND P0, PT, R5, R10, PT ;  /* 0x0000000a0500720c */ /* 0x000fe20003f06070 */
[----:B------:R-:W-:Y:S01]  /*0440*/  IMAD R5, R11, R6, R9 ;  /* 0x000000060b057224 */ /* 0x000fe200078e0209 */
[----:B------:R-:W-:-:S11]  /*0450*/  ISETP.NE.AND P1, PT, R8, RZ, PT ;  /* 0x000000ff0800720c */ /* 0x000fd60003f25270 */
[----:B------:R-:W-:-:S05]  /*0460*/  @P0 VIADD R3, R3, 0x1 ;  /* 0x0000000103030836 */ /* 0x000fca0000000000 */
[----:B------:R-:W-:Y:S02]  /*0470*/  @!P2 IADD3 R3, PT, PT, -R3, RZ, RZ ;  /* 0x000000ff0303a210 */ /* 0x000fe40007ffe1ff */
[----:B------:R-:W-:-:S04]  /*0480*/  @!P1 LOP3.LUT R3, RZ, R8, RZ, 0x33, !PT ;  /* 0x00000008ff039212 */ /* 0x000fc800078e33ff */
[C---:B------:R-:W-:Y:S02]  /*0490*/  IADD3 R4, PT, PT, -R3.reuse, RZ, RZ ;  /* 0x000000ff03047210 */ /* 0x040fe40007ffe1ff */
[----:B------:R-:W-:-:S03]  /*04a0*/  IADD3 R10, PT, PT, R3, 0x1, RZ ;  /* 0x00000001030a7810 */ /* 0x000fc60007ffe0ff */
[----:B------:R-:W-:-:S05]  /*04b0*/  IMAD R4, R8, R4, R9 ;  /* 0x0000000408047224 */ /* 0x000fca00078e0209 */
[----:B------:R-:W-:-:S04]  /*04c0*/  ISETP.GT.AND P0, PT, R4, RZ, PT ;  /* 0x000000ff0400720c */ /* 0x000fc80003f04270 */
[----:B------:R-:W-:Y:S01]  /*04d0*/  ISETP.LT.AND P1, PT, R10, R7, P0 ;  /* 0x000000070a00720c */ /* 0x000fe20000721270 */
[----:B------:R-:W-:Y:S01]  /*04e0*/  IMAD.MOV.U32 R10, RZ, RZ, RZ ;  /* 0x000000ffff0a7224 */ /* 0x000fe200078e00ff */
[----:B------:R-:W-:Y:S01]  /*04f0*/  ISETP.GT.AND P2, PT, R3, RZ, P0 ;  /* 0x000000ff0300720c */ /* 0x000fe20000744270 */
[----:B-1----:R-:W-:-:S12]  /*0500*/  @!P3 BRA `(.L_x_0) ;  /* 0x0000000400d0b947 */ /* 0x002fd80003800000 */
[----:B------:R-:W-:Y:S01]  /*0510*/  IADD3 R10, PT, PT, R9, R8, RZ ;  /* 0x00000008090a7210 */ /* 0x000fe20007ffe0ff */
[----:B------:R-:W-:Y:S01]  /*0520*/  IMAD.IADD R31, R5, 0x1, -R8 ;  /* 0x00000001051f7824 */ /* 0x000fe200078e0a08 */
[----:B------:R-:W-:Y:S02]  /*0530*/  IADD3 R12, PT, PT, R0, R9, RZ ;  /* 0x00000009000c7210 */ /* 0x000fe40007ffe0ff */
[----:B------:R-:W-:Y:S01]  /*0540*/  IADD3 R13, PT, PT, R7, -0x1, RZ ;  /* 0xffffffff070d7810 */ /* 0x000fe20007ffe0ff */
[-C--:B------:R-:W-:Y:S01]  /*0550*/  IMAD R9, R11, R6.reuse, R10 ;  /* 0x000000060b097224 */ /* 0x080fe200078e020a */
[----:B------:R-:W-:Y:S01]  /*0560*/  IADD3 R35, PT, PT, R5, -0x1, RZ ;  /* 0xffffffff05237810 */ /* 0x000fe20007ffe0ff */
[----:B------:R-:W-:Y:S01]  /*0570*/  IMAD R11, R11, R6, R12 ;  /* 0x000000060b0b7224 */ /* 0x000fe200078e020c */
[----:B------:R-:W-:Y:S01]  /*0580*/  LOP3.LUT R6, R6, 0x7ffffffe, RZ, 0xc0, !PT ;  /* 0x7ffffffe06067812 */ /* 0x000fe200078ec0ff */
[----:B------:R-:W-:Y:S02]  /*0590*/  IMAD R10, R8, R7, R8 ;  /* 0x00000007080a7224 */ /* 0x000fe400078e0208 */
[----:B------:R-:W-:Y:S01]  /*05a0*/  IMAD R13, R13, R8, R5 ;  /* 0x000000080d0d7224 */ /* 0x000fe200078e0205 */
[----:B------:R-:W-:-:S02]  /*05b0*/  IADD3 R8, PT, PT, -R6, RZ, RZ ;  /* 0x000000ff06087210 */ /* 0x000fc40007ffe1ff */
[----:B------:R-:W-:-:S07]  /*05c0*/  IADD3 R7, PT, PT, R5, R10, RZ ;  /* 0x0000000a05077210 */ /* 0x000fce0007ffe0ff */
.L_x_1:
[----:B------:R-:W0:Y:S01]  /*05d0*/  LDC.64 R32, c[0x0][0x398] ;  /* 0x0000e600ff207b82 */ /* 0x000e220000000a00 */
[----:B------:R-:W-:-:S07]  /*05e0*/  VIADD R27, R35, 0x1 ;  /* 0x00000001231b7836 */ /* 0x000fce0000000000 */
[----:B--2---:R-:W1:Y:S01]  /*05f0*/  LDC.64 R28, c[0x0][0x388] ;  /* 0x0000e200ff1c7b82 */ /* 0x004e620000000a00 */
[----:B0-----:R-:W-:-:S05]  /*0600*/  IMAD.WIDE R32, R27, 0x4, R32 ;  /* 0x000000041b207825 */ /* 0x001fca00078e0220 */
[----:B------:R-:W2:Y:S01]  /*0610*/  LDG.E R10, desc[UR4][R32.64] ;  /* 0x00000004200a7981 */ /* 0x000ea2000c1e1900 */
[----:B-1----:R-:W-:-:S05]  /*0620*/  IMAD.WIDE R28, R27, 0x4, R28 ;  /* 0x000000041b1c7825 */ /* 0x002fca00078e021c */
[----:B------:R-:W2:Y:S01]  /*0630*/  LDG.E R12, desc[UR4][R28.64] ;  /* 0x000000041c0c7981 */ /* 0x000ea2000c1e1900 */
[----:B------:R-:W-:-:S13]  /*0640*/  ISETP.GE.AND P3, PT, R4, 0x1, PT ;  /* 0x000000010400780c */ /* 0x000fda0003f66270 */
[----:B------:R-:W0:Y:S02]  /*0650*/  @P3 LDC.64 R24, c[0x0][0x390] ;  /* 0x0000e400ff183b82 */ /* 0x000e240000000a00 */
[----:B0-----:R-:W-:-:S06]  /*0660*/  @P3 IMAD.WIDE R26, R27, 0x4, R24 ;  /* 0x000000041b1a3825 */ /* 0x001fcc00078e0218 */
[----:B------:R-:W0:Y:S01]  /*0670*/  @P2 LDC.64 R24, c[0x0][0x390] ;  /* 0x0000e400ff182b82 */ /* 0x000e220000000a00 */
[----:B--2--5:R-:W-:-:S05]  /*0680*/  FFMA R37, R10, R12, R37 ;  /* 0x0000000c0a257223 */ /* 0x024fca0000000025 */
[----:B------:R-:W-:Y:S04]  /*0690*/  STG.E desc[UR4][R14.64], R37 ;  /* 0x000000250e007986 */ /* 0x000fe8000c101904 */
[----:B------:R-:W2:Y:S04]  /*06a0*/  @P3 LDG.E R12, desc[UR4][R26.64+-0x4] ;  /* 0xfffffc041a0c3981 */ /* 0x000ea8000c1e1900 */
[----:B------:R-:W2:Y:S04]  /*06b0*/  @P3 LDG.E R10, desc[UR4][R32.64] ;  /* 0x00000004200a3981 */ /* 0x000ea8000c1e1900 */
[----:B------:R-:W2:Y:S04]  /*06c0*/  @!P3 LDG.E R12, desc[UR4][R28.64] ;  /* 0x000000041c0cb981 */ /* 0x000ea8000c1e1900 */
[----:B------:R-:W2:Y:S01]  /*06d0*/  @!P3 LDG.E R10, desc[UR4][R32.64] ;  /* 0x00000004200ab981 */ /* 0x000ea2000c1e1900 */
[----:B------:R-:W-:-:S05]  /*06e0*/  @P2 IADD3 R30, PT, PT, R31, -0x1, RZ ;  /* 0xffffffff1f1e2810 */ /* 0x000fca0007ffe0ff */
[----:B0-----:R-:W-:-:S04]  /*06f0*/  @P2 IMAD.WIDE R24, R30, 0x4, R24 ;  /* 0x000000041e182825 */ /* 0x001fc800078e0218 */
[----:B--2---:R-:W-:-:S05]  /*0700*/  FFMA R2, R12, R10, R2 ;  /* 0x0000000a0c027223 */ /* 0x004fca0000000002 */
[----:B------:R-:W-:Y:S04]  /*0710*/  STG.E desc[UR4][R16.64], R2 ;  /* 0x0000000210007986 */ /* 0x000fe8000c101904 */
[----:B------:R0:W2:Y:S04]  /*0720*/  @P2 LDG.E R12, desc[UR4][R24.64] ;  /* 0x00000004180c2981 */ /* 0x0000a8000c1e1900 */
[----:B------:R-:W2:Y:S04]  /*0730*/  @P2 LDG.E R10, desc[UR4][R32.64] ;  /* 0x00000004200a2981 */ /* 0x000ea8000c1e1900 */
[----:B------:R-:W2:Y:S01]  /*0740*/  LDG.E R27, desc[UR4][R18.64] ;  /* 0x00000004121b7981 */ /* 0x000ea2000c1e1900 */
[----:B0-----:R-:W0:Y:S03]  /*0750*/  @P1 LDC.64 R24, c[0x0][0x390] ;  /* 0x0000e400ff181b82 */ /* 0x001e260000000a00 */
[----:B------:R-:W2:Y:S04]  /*0760*/  @!P2 LDG.E R12, desc[UR4][R28.64] ;  /* 0x000000041c0ca981 */ /* 0x000ea8000c1e1900 */
[----:B------:R-:W2:Y:S02]  /*0770*/  @!P2 LDG.E R10, desc[UR4][R32.64] ;  /* 0x00000004200aa981 */ /* 0x000ea4000c1e1900 */
[----:B--2---:R-:W-:Y:S01]  /*0780*/  FFMA R10, R12, R10, R27 ;  /* 0x0000000a0c0a7223 */ /* 0x004fe2000000001b */
[----:B------:R-:W-:-:S05]  /*0790*/  @P1 IADD3 R27, PT, PT, R9, -0x1, RZ ;  /* 0xffffffff091b1810 */ /* 0x000fca0007ffe0ff */
[----:B0-----:R-:W-:Y:S01]  /*07a0*/  @P1 IMAD.WIDE R26, R27, 0x4, R24 ;  /* 0x000000041b1a1825 */ /* 0x001fe200078e0218 */
[----:B------:R0:W-:Y:S04]  /*07b0*/  STG.E desc[UR4][R18.64], R10 ;  /* 0x0000000a12007986 */ /* 0x0001e8000c101904 */
[----:B------:R-:W2:Y:S04]  /*07c0*/  @P1 LDG.E R30, desc[UR4][R26.64] ;  /* 0x000000041a1e1981 */ /* 0x000ea8000c1e1900 */
[----:B------:R-:W2:Y:S04]  /*07d0*/  @P1 LDG.E R12, desc[UR4][R32.64] ;  /* 0x00000004200c1981 */ /* 0x000ea8000c1e1900 */
[----:B------:R-:W2:Y:S01]  /*07e0*/  LDG.E R34, desc[UR4][R20.64] ;  /* 0x0000000414227981 */ /* 0x000ea2000c1e1900 */
[----:B------:R-:W-:-:S13]  /*07f0*/  ISETP.GE.AND P3, PT, R3, 0x1, PT ;  /* 0x000000010300780c */ /* 0x000fda0003f66270 */
[----:B------:R-:W1:Y:S01]  /*0800*/  @P3 LDC.64 R24, c[0x0][0x390] ;  /* 0x0000e400ff183b82 */ /* 0x000e620000000a00 */
[----:B------:R-:W2:Y:S04]  /*0810*/  @!P1 LDG.E R30, desc[UR4][R28.64] ;  /* 0x000000041c1e9981 */ /* 0x000ea8000c1e1900 */
[----:B------:R-:W2:Y:S02]  /*0820*/  @!P1 LDG.E R12, desc[UR4][R32.64] ;  /* 0x00000004200c9981 */ /* 0x000ea4000c1e1900 */
[----:B--2---:R-:W-:Y:S01]  /*0830*/  FFMA R12, R30, R12, R34 ;  /* 0x0000000c1e0c7223 */ /* 0x004fe20000000022 */
[----:B------:R-:W-:-:S05]  /*0840*/  @P3 IADD3 R30, PT, PT, R31, -0x1, RZ ;  /* 0xffffffff1f1e3810 */ /* 0x000fca0007ffe0ff */
[----:B-1----:R-:W-:Y:S01]  /*0850*/  @P3 IMAD.WIDE R24, R30, 0x4, R24 ;  /* 0x000000041e183825 */ /* 0x002fe200078e0218 */
[----:B------:R1:W-:Y:S04]  /*0860*/  STG.E desc[UR4][R20.64], R12 ;  /* 0x0000000c14007986 */ /* 0x0003e8000c101904 */
[----:B------:R2:W3:Y:S04]  /*0870*/  @P3 LDG.E R27, desc[UR4][R24.64+0x4] ;  /* 0x00000404181b3981 */ /* 0x0004e8000c1e1900 */
[----:B0-----:R-:W3:Y:S04]  /*0880*/  @P3 LDG.E R10, desc[UR4][R32.64] ;  /* 0x00000004200a3981 */ /* 0x001ee8000c1e1900 */
[----:B------:R-:W3:Y:S04]  /*0890*/  LDG.E R26, desc[UR4][R22.64] ;  /* 0x00000004161a7981 */ /* 0x000ee8000c1e1900 */
[----:B------:R-:W3:Y:S04]  /*08a0*/  @!P3 LDG.E R27, desc[UR4][R28.64] ;  /* 0x000000041c1bb981 */ /* 0x000ee8000c1e1900 */
[----:B------:R-:W3:Y:S01]  /*08b0*/  @!P3 LDG.E R10, desc[UR4][R32.64] ;  /* 0x00000004200ab981 */ /* 0x000ee2000c1e1900 */
[----:B--2---:R-:W-:-:S04]  /*08c0*/  IMAD.WIDE R24, R0, 0x4, R32 ;  /* 0x0000000400187825 */ /* 0x004fc800078e0220 */
[----:B---3--:R-:W-:Y:S01]  /*08d0*/  FFMA R10, R27, R10, R26 ;  /* 0x0000000a1b0a7223 */ /* 0x008fe2000000001a */
[----:B------:R-:W-:Y:S02]  /*08e0*/  IMAD.WIDE R26, R0, 0x4, R28 ;  /* 0x00000004001a7825 */ /* 0x000fe400078e021c */
[----:B------:R-:W0:Y:S02]  /*08f0*/  @P0 LDC.64 R28, c[0x0][0x390] ;  /* 0x0000e400ff1c0b82 */ /* 0x000e240000000a00 */
[----:B------:R2:W-:Y:S04]  /*0900*/  STG.E desc[UR4][R22.64], R10 ;  /* 0x0000000a16007986 */ /* 0x0005e8000c101904 */
[----:B------:R-:W3:Y:S04]  /*0910*/  LDG.E R30, desc[UR4][R24.64] ;  /* 0x00000004181e7981 */ /* 0x000ee8000c1e1900 */
[----:B-1----:R-:W3:Y:S02]  /*0920*/  LDG.E R12, desc[UR4][R26.64] ;  /* 0x000000041a0c7981 */ /* 0x002ee4000c1e1900 */
[----:B---3--:R-:W-:-:S05]  /*0930*/  FFMA R37, R30, R12, R37 ;  /* 0x0000000c1e257223 */ /* 0x008fca0000000025 */
[----:B------:R-:W-:Y:S04]  /*0940*/  STG.E desc[UR4][R14.64], R37 ;  /* 0x000000250e007986 */ /* 0x000fe8000c101904 */
[----:B------:R-:W3:Y:S04]  /*0950*/  @!P0 LDG.E R30, desc[UR4][R26.64] ;  /* 0x000000041a1e8981 */ /* 0x000ee8000c1e1900 */
[----:B------:R-:W3:Y:S01]  /*0960*/  @!P0 LDG.E R12, desc[UR4][R24.64] ;  /* 0x00000004180c8981 */ /* 0x000ee2000c1e1900 */
[----:B0-----:R-:W-:-:S05]  /*0970*/  @P0 IMAD.WIDE R28, R11, 0x4, R28 ;  /* 0x000000040b1c0825 */ /* 0x001fca00078e021c */
[----:B------:R0:W3:Y:S04]  /*0980*/  @P0 LDG.E R30, desc[UR4][R28.64+-0x4] ;  /* 0xfffffc041c1e0981 */ /* 0x0000e8000c1e1900 */
[----:B------:R-:W3:Y:S01]  /*0990*/  @P0 LDG.E R12, desc[UR4][R24.64] ;  /* 0x00000004180c0981 */ /* 0x000ee2000c1e1900 */
[----:B0-----:R-:W0:Y:S01]  /*09a0*/  @P2 LDC.64 R28, c[0x0][0x390] ;  /* 0x0000e400ff1c2b82 */ /* 0x001e220000000a00 */
[----:B---3--:R-:W-:-:S05]  /*09b0*/  FFMA R2, R30, R12, R2 ;  /* 0x0000000c1e027223 */ /* 0x008fca0000000002 */
[----:B------:R-:W-:Y:S04]  /*09c0*/  STG.E desc[UR4][R16.64], R2 ;  /* 0x0000000210007986 */ /* 0x000fe8000c101904 */
[----:B------:R-:W3:Y:S04]  /*09d0*/  @!P2 LDG.E R12, desc[UR4][R26.64] ;  /* 0x000000041a0ca981 */ /* 0x000ee8000c1e1900 */
[----:B--2---:R-:W3:Y:S01]  /*09e0*/  @!P2 LDG.E R10, desc[UR4][R24.64] ;  /* 0x00000004180aa981 */ /* 0x004ee2000c1e1900 */
[----:B------:R-:W-:-:S03]  /*09f0*/  @P2 VIADD R33, R13, 0xffffffff ;  /* 0xffffffff0d212836 */ /* 0x000fc60000000000 */
[----:B------:R-:W3:Y:S01]  /*0a00*/  LDG.E R30, desc[UR4][R18.64] ;  /* 0x00000004121e7981 */ /* 0x000ee2000c1e1900 */
[----:B0-----:R-:W-:Y:S02]  /*0a10*/  @P2 IMAD.WIDE R32, R33, 0x4, R28 ;  /* 0x0000000421202825 */ /* 0x001fe400078e021c */
[----:B------:R-:W0:Y:S03]  /*0a20*/  @P1 LDC.64 R28, c[0x0][0x390] ;  /* 0x0000e400ff1c1b82 */ /* 0x000e260000000a00 */
[----:B------:R-:W3:Y:S04]  /*0a30*/  @P2 LDG.E R12, desc[UR4][R32.64] ;  /* 0x00000004200c2981 */ /* 0x000ee8000c1e1900 */
[----:B------:R-:W3:Y:S01]  /*0a40*/  @P2 LDG.E R10, desc[UR4][R24.64] ;  /* 0x00000004180a2981 */ /* 0x000ee2000c1e1900 */
[----:B------:R-:W-:Y:S01]  /*0a50*/  @P1 IADD3 R34, PT, PT, R7, -0x1, RZ ;  /* 0xffffffff07221810 */ /* 0x000fe20007ffe0ff */
[----:B---3--:R-:W-:-:S05]  /*0a60*/  FFMA R10, R12, R10, R30 ;  /* 0x0000000a0c0a7223 */ /* 0x008fca000000001e */
[----:B------:R1:W-:Y:S04]  /*0a70*/  STG.E desc[UR4][R18.64], R10 ;  /* 0x0000000a12007986 */ /* 0x0003e8000c101904 */
[----:B------:R-:W2:Y:S04]  /*0a80*/  @!P1 LDG.E R30, desc[UR4][R26.64] ;  /* 0x000000041a1e9981 */ /* 0x000ea8000c1e1900 */
[----:B------:R-:W2:Y:S01]  /*0a90*/  @!P1 LDG.E R12, desc[UR4][R24.64] ;  /* 0x00000004180c9981 */ /* 0x000ea2000c1e1900 */
[----:B0-----:R-:W-:-:S03]  /*0aa0*/  @P1 IMAD.WIDE R28, R34, 0x4, R28 ;  /* 0x00000004221c1825 */ /* 0x001fc600078e021c */
[----:B------:R-:W2:Y:S04]  /*0ab0*/  LDG.E R33, desc[UR4][R20.64] ;  /* 0x0000000414217981 */ /* 0x000ea8000c1e1900 */
[----:B------:R-:W2:Y:S04]  /*0ac0*/  @P1 LDG.E R30, desc[UR4][R28.64] ;  /* 0x000000041c1e1981 */ /* 0x000ea8000c1e1900 */
[----:B------:R-:W2:Y:S01]  /*0ad0*/  @P1 LDG.E R12, desc[UR4][R24.64] ;  /* 0x00000004180c1981 */ /* 0x000ea2000c1e1900 */
[----:B------:R-:W-:Y:S01]  /*0ae0*/  ISETP.GT.AND P3, PT, R3, RZ, PT ;  /* 0x000000ff0300720c */ /* 0x000fe20003f64270 */
[----:B--2---:R-:W-:-:S12]  /*0af0*/  FFMA R12, R30, R12, R33 ;  /* 0x0000000c1e0c7223 */ /* 0x004fd80000000021 */
[----:B------:R-:W0:Y:S01]  /*0b00*/  @P3 LDC.64 R32, c[0x0][0x390] ;  /* 0x0000e400ff203b82 */ /* 0x000e220000000a00 */
[----:B------:R2:W-:Y:S04]  /*0b10*/  STG.E desc[UR4][R20.64], R12 ;  /* 0x0000000c14007986 */ /* 0x0005e8000c101904 */
[----:B-1----:R-:W3:Y:S04]  /*0b20*/  @!P3 LDG.E R10, desc[UR4][R24.64] ;  /* 0x00000004180ab981 */ /* 0x002ee8000c1e1900 */
[----:B------:R-:W3:Y:S01]  /*0b30*/  @!P3 LDG.E R30, desc[UR4][R26.64] ;  /* 0x000000041a1eb981 */ /* 0x000ee2000c1e1900 */
[----:B------:R-:W-:-:S03]  /*0b40*/  @P3 IADD3 R34, PT, PT, R13, -0x1, RZ ;  /* 0xffffffff0d223810 */ /* 0x000fc60007ffe0ff */
[----:B------:R-:W3:Y:S02]  /*0b50*/  LDG.E R29, desc[UR4][R22.64] ;  /* 0x00000004161d7981 */ /* 0x000ee4000c1e1900 */
[----:B0-----:R-:W-:Y:S02]  /*0b60*/  @P3 IMAD.WIDE R32, R34, 0x4, R32 ;  /* 0x0000000422203825 */ /* 0x001fe400078e0220 */
[----:B------:R-:W3:Y:S04]  /*0b70*/  @P3 LDG.E R10, desc[UR4][R24.64] ;  /* 0x00000004180a3981 */ /* 0x000ee8000c1e1900 */
[----:B------:R-:W3:Y:S01]  /*0b80*/  @P3 LDG.E R30, desc[UR4][R32.64+0x4] ;  /* 0x00000404201e3981 */ /* 0x000ee2000c1e1900 */
[----:B------:R-:W-:-:S04]  /*0b90*/  IADD3 R8, PT, PT, R8, 0x2, RZ ;  /* 0x0000000208087810 */ /* 0x000fc80007ffe0ff */
[----:B------:R-:W-:Y:S01]  /*0ba0*/  ISETP.NE.AND P3, PT, R8, RZ, PT ;  /* 0x000000ff0800720c */ /* 0x000fe20003f65270 */
[C---:B------:R-:W-:Y:S01]  /*0bb0*/  IMAD R9, R0.reuse, 0x2, R9 ;  /* 0x0000000200097824 */ /* 0x040fe200078e0209 */
[C---:B------:R-:W-:Y:S01]  /*0bc0*/  LEA R7, R0.reuse, R7, 0x1 ;  /* 0x0000000700077211 */ /* 0x040fe200078e08ff */
[C---:B------:R-:W-:Y:S01]  /*0bd0*/  IMAD R13, R0.reuse, 0x2, R13 ;  /* 0x00000002000d7824 */ /* 0x040fe200078e020d */
[C---:B------:R-:W-:Y:S02]  /*0be0*/  LEA R35, R0.reuse, R35, 0x1 ;  /* 0x0000002300237211 */ /* 0x040fe400078e08ff */
[C---:B------:R-:W-:Y:S02]  /*0bf0*/  LEA R31, R0.reuse, R31, 0x1 ;  /* 0x0000001f001f7211 */ /* 0x040fe400078e08ff */
[----:B------:R-:W-:Y:S01]  /*0c00*/  LEA R11, R0, R11, 0x1 ;  /* 0x0000000b000b7211 */ /* 0x000fe200078e08ff */
[----:B---3--:R-:W-:-:S05]  /*0c10*/  FFMA R29, R30, R10, R29 ;  /* 0x0000000a1e1d7223 */ /* 0x008fca000000001d */
[----:B------:R2:W-:Y:S01]  /*0c20*/  STG.E desc[UR4][R22.64], R29 ;  /* 0x0000001d16007986 */ /* 0x0005e2000c101904 */
[----:B------:R-:W-:Y:S05]  /*0c30*/  @P3 BRA `(.L_x_1) ;  /* 0xfffffff800643947 */ /* 0x000fea000383ffff */
[----:B------:R-:W-:-:S07]  /*0c40*/  MOV R10, R6 ;  /* 0x00000006000a7202 */ /* 0x000fce0000000f00 */
.L_x_0:
[----:B------:R-:W0:Y:S02]  /*0c50*/  LDC R6, c[0x0][0x3a0] ;  /* 0x0000e800ff067b82 */ /* 0x000e240000000800 */
[----:B0-----:R-:W-:-:S04]  /*0c60*/  LOP3.LUT R6, R6, 0x1, RZ, 0xc0, !PT ;  /* 0x0000000106067812 */ /* 0x001fc800078ec0ff */
[----:B------:R-:W-:-:S13]  /*0c70*/  ISETP.NE.U32.AND P0, PT, R6, 0x1, PT ;  /* 0x000000010600780c */ /* 0x000fda0003f05070 */
[----:B------:R-:W-:Y:S05]  /*0c80*/  @P0 EXIT ;  /* 0x000000000000094d */ /* 0x000fea0003800000 */
[----:B------:R-:W0:Y:S01]  /*0c90*/  LDC.64 R6, c[0x0][0x398] ;  /* 0x0000e600ff067b82 */ /* 0x000e220000000a00 */
[----:B------:R-:W-:-:S07]  /*0ca0*/  IMAD R0, R0, R10, R5 ;  /* 0x0000000a00007224 */ /* 0x000fce00078e0205 */
[----:B------:R-:W1:Y:S01]  /*0cb0*/  LDC.64 R8, c[0x0][0x388] ;  /* 0x0000e200ff087b82 */ /* 0x000e620000000a00 */
[----:B0-----:R-:W-:-:S05]  /*0cc0*/  IMAD.WIDE R6, R0, 0x4, R6 ;  /* 0x0000000400067825 */ /* 0x001fca00078e0206 */
[----:B------:R-:W3:Y:S01]  /*0cd0*/  LDG.E R10, desc[UR4][R6.64] ;  /* 0x00000004060a7981 */ /* 0x000ee2000c1e1900 */
[----:B-1----:R-:W-:-:S05]  /*0ce0*/  IMAD.WIDE R8, R0, 0x4, R8 ;  /* 0x0000000400087825 */ /* 0x002fca00078e0208 */
[----:B------:R-:W3:Y:S01]  /*0cf0*/  LDG.E R5, desc[UR4][R8.64] ;  /* 0x0000000408057981 */ /* 0x000ee2000c1e1900 */
[----:B------:R-:W-:Y:S01]  /*0d00*/  ISETP.GT.AND P0, PT, R4, RZ, PT ;  /* 0x000000ff0400720c */ /* 0x000fe20003f04270 */
[----:B---3-5:R-:W-:Y:S02]  /*0d10*/  FFMA R37, R10, R5, R37 ;  /* 0x000000050a257223 */ /* 0x028fe40000000025 */
[----:B------:R-:W2:Y:S03]  /*0d20*/  LDC.64 R4, c[0x0][0x390] ;  /* 0x0000e400ff047b82 */ /* 0x000ea60000000a00 */
[----:B------:R0:W-:Y:S07]  /*0d30*/  STG.E desc[UR4][R14.64], R37 ;  /* 0x000000250e007986 */ /* 0x0001ee000c101904 */
[----:B------:R-:W3:Y:S04]  /*0d40*/  @!P0 LDG.E R25, desc[UR4][R8.64] ;  /* 0x0000000408198981 */ /* 0x000ee8000c1e1900 */
[----:B------:R-:W3:Y:S01]  /*0d50*/  @!P0 LDG.E R11, desc[UR4][R6.64] ;  /* 0x00000004060b8981 */ /* 0x000ee2000c1e1900 */
[----:B0-----:R-:W0:Y:S01]  /*0d60*/  LDC R15, c[0x0][0x3a8] ;  /* 0x0000ea00ff0f7b82 */ /* 0x001e220000000800 */
[----:B--2---:R-:W-:-:S05]  /*0d70*/  @P0 IMAD.WIDE R12, R0, 0x4, R4 ;  /* 0x00000004000c0825 */ /* 0x004fca00078e0204 */
[----:B------:R-:W3:Y:S04]  /*0d80*/  @P0 LDG.E R25, desc[UR4][R12.64+-0x4] ;  /* 0xfffffc040c190981 */ /* 0x000ee8000c1e1900 */
[----:B------:R-:W3:Y:S02]  /*0d90*/  @P0 LDG.E R11, desc[UR4][R6.64] ;  /* 0x00000004060b0981 */ /* 0x000ee4000c1e1900 */
[----:B---3--:R-:W-:-:S05]  /*0da0*/  FFMA R25, R25, R11, R2 ;  /* 0x0000000b19197223 */ /* 0x008fca0000000002 */
[----:B------:R-:W-:Y:S04]  /*0db0*/  STG.E desc[UR4][R16.64], R25 ;  /* 0x0000001910007986 */ /* 0x000fe8000c101904 */
[----:B------:R-:W2:Y:S04]  /*0dc0*/  @!P2 LDG.E R2, desc[UR4][R6.64] ;  /* 0x000000040602a981 */ /* 0x000ea8000c1e1900 */
[----:B------:R-:W2:Y:S01]  /*0dd0*/  @!P2 LDG.E R27, desc[UR4][R8.64] ;  /* 0x00000004081ba981 */ /* 0x000ea2000c1e1900 */
[----:B0-----:R-:W-:-:S03]  /*0de0*/  LOP3.LUT R11, RZ, R15, RZ, 0x33, !PT ;  /* 0x0000000fff0b7212 */ /* 0x001fc600078e33ff */
[----:B------:R-:W2:Y:S01]  /*0df0*/  LDG.E R14, desc[UR4][R18.64] ;  /* 0x00000004120e7981 */ /* 0x000ea2000c1e1900 */
[----:B------:R-:W-:-:S05]  /*0e00*/  IADD3 R11, PT, PT, R11, R0, RZ ;  /* 0x000000000b0b7210 */ /* 0x000fca0007ffe0ff */
[----:B------:R-:W-:Y:S01]  /*0e10*/  IMAD.WIDE R10, R11, 0x4, R4 ;  /* 0x000000040b0a7825 */ /* 0x000fe200078e0204 */
[----:B------:R-:W2:Y:S04]  /*0e20*/  @P2 LDG.E R2, desc[UR4][R6.64] ;  /* 0x0000000406022981 */ /* 0x000ea8000c1e1900 */
[----:B------:R-:W2:Y:S01]  /*0e30*/  @P2 LDG.E R27, desc[UR4][R10.64] ;  /* 0x000000040a1b2981 */ /* 0x000ea2000c1e1900 */
[----:B------:R-:W-:Y:S01]  /*0e40*/  @P1 IADD3 R15, PT, PT, R0, -0x1, R15 ;  /* 0xffffffff000f1810 */ /* 0x000fe20007ffe00f */
[----:B--2---:R-:W-:-:S05]  /*0e50*/  FFMA R27, R27, R2, R14 ;  /* 0x000000021b1b7223 */ /* 0x004fca000000000e */
[----:B------:R-:W-:Y:S04]  /*0e60*/  STG.E desc[UR4][R18.64], R27 ;  /* 0x0000001b12007986 */ /* 0x000fe8000c101904 */
[----:B------:R-:W2:Y:S04]  /*0e70*/  @!P1 LDG.E R13, desc[UR4][R8.64] ;  /* 0x00000004080d9981 */ /* 0x000ea8000c1e1900 */
[----:B------:R-:W2:Y:S01]  /*0e80*/  @!P1 LDG.E R2, desc[UR4][R6.64] ;  /* 0x0000000406029981 */ /* 0x000ea2000c1e1900 */
[----:B------:R-:W-:-:S03]  /*0e90*/  @P1 IMAD.WIDE R4, R15, 0x4, R4 ;  /* 0x000000040f041825 */ /* 0x000fc600078e0204 */
[----:B------:R-:W2:Y:S04]  /*0ea0*/  LDG.E R0, desc[UR4][R20.64] ;  /* 0x0000000414007981 */ /* 0x000ea8000c1e1900 */
[----:B------:R-:W2:Y:S04]  /*0eb0*/  @P1 LDG.E R13, desc[UR4][R4.64] ;  /* 0x00000004040d1981 */ /* 0x000ea8000c1e1900 */
[----:B------:R-:W2:Y:S01]  /*0ec0*/  @P1 LDG.E R2, desc[UR4][R6.64] ;  /* 0x0000000406021981 */ /* 0x000ea2000c1e1900 */
[----:B------:R-:W-:Y:S01]  /*0ed0*/  ISETP.GT.AND P0, PT, R3, RZ, PT ;  /* 0x000000ff0300720c */ /* 0x000fe20003f04270 */
[----:B--2---:R-:W-:-:S05]  /*0ee0*/  FFMA R13, R13, R2, R0 ;  /* 0x000000020d0d7223 */ /* 0x004fca0000000000 */
[----:B------:R-:W-:Y:S07]  /*0ef0*/  STG.E desc[UR4][R20.64], R13 ;  /* 0x0000000d14007986 */ /* 0x000fee000c101904 */
[----:B------:R-:W2:Y:S04]  /*0f00*/  @!P0 LDG.E R3, desc[UR4][R8.64] ;  /* 0x0000000408038981 */ /* 0x000ea8000c1e1900 */
[----:B------:R-:W2:Y:S04]  /*0f10*/  @!P0 LDG.E R0, desc[UR4][R6.64] ;  /* 0x0000000406008981 */ /* 0x000ea8000c1e1900 */
[----:B------:R-:W2:Y:S04]  /*0f20*/  LDG.E R2, desc[UR4][R22.64] ;  /* 0x0000000416027981 */ /* 0x000ea8000c1e1900 */
[----:B------:R-:W2:Y:S04]  /*0f30*/  @P0 LDG.E R3, desc[UR4][R10.64+0x4] ;  /* 0x000004040a030981 */ /* 0x000ea8000c1e1900 */
[----:B------:R-:W2:Y:S02]  /*0f40*/  @P0 LDG.E R0, desc[UR4][R6.64] ;  /* 0x0000000406000981 */ /* 0x000ea4000c1e1900 */
[----:B--2---:R-:W-:-:S05]  /*0f50*/  FFMA R3, R3, R0, R2 ;  /* 0x0000000003037223 */ /* 0x004fca0000000002 */
[----:B------:R-:W-:Y:S01]  /*0f60*/  STG.E desc[UR4][R22.64], R3 ;  /* 0x0000000316007986 */ /* 0x000fe2000c101904 */
[----:B------:R-:W-:Y:S05]  /*0f70*/  EXIT ;  /* 0x000000000000794d */ /* 0x000fea0003800000 */
.L_x_2:
[----:B------:R-:W-:-:S00]  /*0f80*/  BRA `(.L_x_2) ;  /* 0xfffffffc00fc7947 */ /* 0x000fc0000383ffff */
[----:B------:R-:W-:-:S00]  /*0f90*/  NOP ;  /* 0x0000000000007918 */ /* 0x000fc00000000000 */
        /* <DEDUP_REMOVED lines=14> */
.L_x_3:


//--------------------- .nv.shared.reserved.0     --------------------------
	.section	.nv.shared.reserved.0,"aw",@nobits
	.weak		__nv_reservedSMEM_offset_0_alias
	.size		__nv_reservedSMEM_offset_0_alias, 0, 64
	.other		__nv_reservedSMEM_offset_0_alias,@"STO_CUDA_RESERVED_SHARED STV_DEFAULT"
__nv_reservedSMEM_offset_0_alias:
	.zero		0
	.zero		64


//--------------------- .nv.constant0._Z25nlf_filter_right_backwardiPKfS0_S0_iiiiPf --------------------------
	.section	.nv.constant0._Z25nlf_filter_right_backwardiPKfS0_S0_iiiiPf,"a",@progbits
	.sectionflags	@""
	.align	4
.nv.constant0._Z25nlf_filter_right_backwardiPKfS0_S0_iiiiPf:
	.zero		952


//--------------------- SYMBOLS --------------------------

	.type		.nv.reservedSmem.offset0,@object
	.size		.nv.reservedSmem.offset0,0x4
